//
// Generated by NVIDIA NVVM Compiler
//
// Compiler Build ID: CL-36424714
// Cuda compilation tools, release 13.0, V13.0.88
// Based on NVVM 20.0.0
//

.version 9.0
.target sm_100
.address_size 64

	// .globl	_Z16matmul_coalescedPfS_S_i

.visible .entry _Z16matmul_coalescedPfS_S_i(
	.param .u64 .ptr .align 1 _Z16matmul_coalescedPfS_S_i_param_0,
	.param .u64 .ptr .align 1 _Z16matmul_coalescedPfS_S_i_param_1,
	.param .u64 .ptr .align 1 _Z16matmul_coalescedPfS_S_i_param_2,
	.param .u32 _Z16matmul_coalescedPfS_S_i_param_3
)
{
	.reg .pred 	%p<12>;
	.reg .b32 	%r<52>;
	.reg .b32 	%f<111>;
	.reg .b64 	%rd<27>;

	ld.param.u64 	%rd6, [_Z16matmul_coalescedPfS_S_i_param_0];
	ld.param.u64 	%rd7, [_Z16matmul_coalescedPfS_S_i_param_1];
	ld.param.u64 	%rd5, [_Z16matmul_coalescedPfS_S_i_param_2];
	ld.param.u32 	%r31, [_Z16matmul_coalescedPfS_S_i_param_3];
	cvta.to.global.u64 	%rd1, %rd7;
	cvta.to.global.u64 	%rd2, %rd6;
	mov.u32 	%r32, %ctaid.x;
	mov.u32 	%r33, %ntid.x;
	mov.u32 	%r34, %tid.x;
	mad.lo.s32 	%r35, %r32, %r33, %r34;
	div.s32 	%r1, %r35, %r31;
	mul.lo.s32 	%r36, %r1, %r31;
	sub.s32 	%r2, %r35, %r36;
	setp.ge.s32 	%p1, %r1, %r31;
	setp.lt.s32 	%p2, %r31, 0;
	or.pred  	%p3, %p2, %p1;
	@%p3 bra 	$L__BB0_14;
	mul.lo.s32 	%r4, %r2, %r31;
	max.u32 	%r5, %r31, 1;
	and.b32  	%r6, %r5, 15;
	setp.lt.u32 	%p4, %r31, 16;
	mov.f32 	%f110, 0f00000000;
	mov.b32 	%r47, 0;
	@%p4 bra 	$L__BB0_4;
	and.b32  	%r47, %r5, 2147483632;
	neg.s32 	%r45, %r47;
	add.s64 	%rd3, %rd2, 32;
	add.s64 	%rd4, %rd1, 32;
	mov.f32 	%f110, 0f00000000;
	mov.u32 	%r43, %r4;
	mov.u32 	%r44, %r36;
$L__BB0_3:
	.pragma "nounroll";
	mul.wide.s32 	%rd8, %r44, 4;
	add.s64 	%rd9, %rd3, %rd8;
	mul.wide.s32 	%rd10, %r43, 4;
	add.s64 	%rd11, %rd4, %rd10;
	ld.global.f32 	%f17, [%rd9+-32];
	ld.global.f32 	%f18, [%rd11+-32];
	fma.rn.f32 	%f19, %f17, %f18, %f110;
	ld.global.f32 	%f20, [%rd9+-28];
	ld.global.f32 	%f21, [%rd11+-28];
	fma.rn.f32 	%f22, %f20, %f21, %f19;
	ld.global.f32 	%f23, [%rd9+-24];
	ld.global.f32 	%f24, [%rd11+-24];
	fma.rn.f32 	%f25, %f23, %f24, %f22;
	ld.global.f32 	%f26, [%rd9+-20];
	ld.global.f32 	%f27, [%rd11+-20];
	fma.rn.f32 	%f28, %f26, %f27, %f25;
	ld.global.f32 	%f29, [%rd9+-16];
	ld.global.f32 	%f30, [%rd11+-16];
	fma.rn.f32 	%f31, %f29, %f30, %f28;
	ld.global.f32 	%f32, [%rd9+-12];
	ld.global.f32 	%f33, [%rd11+-12];
	fma.rn.f32 	%f34, %f32, %f33, %f31;
	ld.global.f32 	%f35, [%rd9+-8];
	ld.global.f32 	%f36, [%rd11+-8];
	fma.rn.f32 	%f37, %f35, %f36, %f34;
	ld.global.f32 	%f38, [%rd9+-4];
	ld.global.f32 	%f39, [%rd11+-4];
	fma.rn.f32 	%f40, %f38, %f39, %f37;
	ld.global.f32 	%f41, [%rd9];
	ld.global.f32 	%f42, [%rd11];
	fma.rn.f32 	%f43, %f41, %f42, %f40;
	ld.global.f32 	%f44, [%rd9+4];
	ld.global.f32 	%f45, [%rd11+4];
	fma.rn.f32 	%f46, %f44, %f45, %f43;
	ld.global.f32 	%f47, [%rd9+8];
	ld.global.f32 	%f48, [%rd11+8];
	fma.rn.f32 	%f49, %f47, %f48, %f46;
	ld.global.f32 	%f50, [%rd9+12];
	ld.global.f32 	%f51, [%rd11+12];
	fma.rn.f32 	%f52, %f50, %f51, %f49;
	ld.global.f32 	%f53, [%rd9+16];
	ld.global.f32 	%f54, [%rd11+16];
	fma.rn.f32 	%f55, %f53, %f54, %f52;
	ld.global.f32 	%f56, [%rd9+20];
	ld.global.f32 	%f57, [%rd11+20];
	fma.rn.f32 	%f58, %f56, %f57, %f55;
	ld.global.f32 	%f59, [%rd9+24];
	ld.global.f32 	%f60, [%rd11+24];
	fma.rn.f32 	%f61, %f59, %f60, %f58;
	ld.global.f32 	%f62, [%rd9+28];
	ld.global.f32 	%f63, [%rd11+28];
	fma.rn.f32 	%f110, %f62, %f63, %f61;
	add.s32 	%r45, %r45, 16;
	add.s32 	%r44, %r44, 16;
	add.s32 	%r43, %r43, 16;
	setp.ne.s32 	%p5, %r45, 0;
	@%p5 bra 	$L__BB0_3;
$L__BB0_4:
	setp.eq.s32 	%p6, %r6, 0;
	@%p6 bra 	$L__BB0_13;
	and.b32  	%r16, %r5, 7;
	setp.lt.u32 	%p7, %r6, 8;
	@%p7 bra 	$L__BB0_7;
	add.s32 	%r38, %r47, %r36;
	mul.wide.s32 	%rd12, %r38, 4;
	add.s64 	%rd13, %rd2, %rd12;
	ld.global.f32 	%f65, [%rd13];
	add.s32 	%r39, %r47, %r4;
	mul.wide.s32 	%rd14, %r39, 4;
	add.s64 	%rd15, %rd1, %rd14;
	ld.global.f32 	%f66, [%rd15];
	fma.rn.f32 	%f67, %f65, %f66, %f110;
	ld.global.f32 	%f68, [%rd13+4];
	ld.global.f32 	%f69, [%rd15+4];
	fma.rn.f32 	%f70, %f68, %f69, %f67;
	ld.global.f32 	%f71, [%rd13+8];
	ld.global.f32 	%f72, [%rd15+8];
	fma.rn.f32 	%f73, %f71, %f72, %f70;
	ld.global.f32 	%f74, [%rd13+12];
	ld.global.f32 	%f75, [%rd15+12];
	fma.rn.f32 	%f76, %f74, %f75, %f73;
	ld.global.f32 	%f77, [%rd13+16];
	ld.global.f32 	%f78, [%rd15+16];
	fma.rn.f32 	%f79, %f77, %f78, %f76;
	ld.global.f32 	%f80, [%rd13+20];
	ld.global.f32 	%f81, [%rd15+20];
	fma.rn.f32 	%f82, %f80, %f81, %f79;
	ld.global.f32 	%f83, [%rd13+24];
	ld.global.f32 	%f84, [%rd15+24];
	fma.rn.f32 	%f85, %f83, %f84, %f82;
	ld.global.f32 	%f86, [%rd13+28];
	ld.global.f32 	%f87, [%rd15+28];
	fma.rn.f32 	%f110, %f86, %f87, %f85;
	add.s32 	%r47, %r47, 8;
$L__BB0_7:
	setp.eq.s32 	%p8, %r16, 0;
	@%p8 bra 	$L__BB0_13;
	and.b32  	%r19, %r5, 3;
	setp.lt.u32 	%p9, %r16, 4;
	@%p9 bra 	$L__BB0_10;
	add.s32 	%r40, %r47, %r36;
	mul.wide.s32 	%rd16, %r40, 4;
	add.s64 	%rd17, %rd2, %rd16;
	ld.global.f32 	%f89, [%rd17];
	add.s32 	%r41, %r47, %r4;
	mul.wide.s32 	%rd18, %r41, 4;
	add.s64 	%rd19, %rd1, %rd18;
	ld.global.f32 	%f90, [%rd19];
	fma.rn.f32 	%f91, %f89, %f90, %f110;
	ld.global.f32 	%f92, [%rd17+4];
	ld.global.f32 	%f93, [%rd19+4];
	fma.rn.f32 	%f94, %f92, %f93, %f91;
	ld.global.f32 	%f95, [%rd17+8];
	ld.global.f32 	%f96, [%rd19+8];
	fma.rn.f32 	%f97, %f95, %f96, %f94;
	ld.global.f32 	%f98, [%rd17+12];
	ld.global.f32 	%f99, [%rd19+12];
	fma.rn.f32 	%f110, %f98, %f99, %f97;
	add.s32 	%r47, %r47, 4;
$L__BB0_10:
	setp.eq.s32 	%p10, %r19, 0;
	@%p10 bra 	$L__BB0_13;
	add.s32 	%r51, %r47, %r4;
	add.s32 	%r50, %r47, %r36;
	neg.s32 	%r49, %r19;
$L__BB0_12:
	.pragma "nounroll";
	mul.wide.s32 	%rd20, %r51, 4;
	add.s64 	%rd21, %rd1, %rd20;
	mul.wide.s32 	%rd22, %r50, 4;
	add.s64 	%rd23, %rd2, %rd22;
	ld.global.f32 	%f100, [%rd23];
	ld.global.f32 	%f101, [%rd21];
	fma.rn.f32 	%f110, %f100, %f101, %f110;
	add.s32 	%r51, %r51, 1;
	add.s32 	%r50, %r50, 1;
	add.s32 	%r49, %r49, 1;
	setp.ne.s32 	%p11, %r49, 0;
	@%p11 bra 	$L__BB0_12;
$L__BB0_13:
	add.s32 	%r42, %r36, %r2;
	cvta.to.global.u64 	%rd24, %rd5;
	mul.wide.s32 	%rd25, %r42, 4;
	add.s64 	%rd26, %rd24, %rd25;
	st.global.f32 	[%rd26], %f110;
$L__BB0_14:
	ret;

}


// ===== COMPILED SASS (sm_100) =====

	.target	sm_100

	.elftype	@"ET_EXEC"


//--------------------- .note.nv.tkinfo           --------------------------
	.section	.note.nv.tkinfo,"",@"SHT_NOTE"
	.sectionflags	@"SHF_NOTE_NV_TKINFO"
	.tkinfo
        /*0018*/ 	.word	0x00000002
        /*0030*/ 	.string	""
        /*0030*/ 	.string	"ptxas"
        /*0030*/ 	.string	"Cuda compilation tools, release 13.0, V13.0.88"
        /*0030*/ 	.string	"Build cuda_13.0.r13.0/compiler.36424714_0"
        /*0030*/ 	.string	"-arch sm_100 -m 64 "



//--------------------- .note.nv.cuinfo           --------------------------
	.section	.note.nv.cuinfo,"",@"SHT_NOTE"
	.sectionflags	@"SHF_NOTE_NV_CUINFO"
        /*0018*/ 	.short	0x0002
        /*001a*/ 	.short	0x0064
        /*001c*/ 	.short	0x0082
	.zero		2


//--------------------- .nv.info                  --------------------------
	.section	.nv.info,"",@"SHT_CUDA_INFO"
	.align	4


	//----- nvinfo : EIATTR_REGCOUNT
	.align		4
        /*0000*/ 	.byte	0x04, 0x2f
        /*0002*/ 	.short	(.L_1 - .L_0)
	.align		4
.L_0:
        /*0004*/ 	.word	index@(_Z16matmul_coalescedPfS_S_i)
        /*0008*/ 	.word	0x0000001f


	//----- nvinfo : EIATTR_FRAME_SIZE
	.align		4
.L_1:
        /*000c*/ 	.byte	0x04, 0x11
        /*000e*/ 	.short	(.L_3 - .L_2)
	.align		4
.L_2:
        /*0010*/ 	.word	index@(_Z16matmul_coalescedPfS_S_i)
        /*0014*/ 	.word	0x00000000


	//----- nvinfo : EIATTR_MIN_STACK_SIZE
	.align		4
.L_3:
        /*0018*/ 	.byte	0x04, 0x12
        /*001a*/ 	.short	(.L_5 - .L_4)
	.align		4
.L_4:
        /*001c*/ 	.word	index@(_Z16matmul_coalescedPfS_S_i)
        /*0020*/ 	.word	0x00000000
.L_5:


//--------------------- .nv.compat                --------------------------
	.section	.nv.compat,"",@"SHT_CUDA_COMPAT_INFO"
	.align	4
        /*0000*/ 	.byte	0x02, 0x09, 0x00, 0x00, 0x02, 0x02, 0x01, 0x00, 0x02, 0x05, 0x05, 0x00, 0x03, 0x07, 0x01, 0x01
        /*0010*/ 	.byte	0x02, 0x03, 0x00, 0x00, 0x02, 0x06, 0x01, 0x00, 0x04, 0x0b, 0x08, 0x00, 0x09, 0x00, 0x00, 0x00
        /*0020*/ 	.byte	0x00, 0x00, 0x00, 0x00


//--------------------- .nv.info._Z16matmul_coalescedPfS_S_i --------------------------
	.section	.nv.info._Z16matmul_coalescedPfS_S_i,"",@"SHT_CUDA_INFO"
	.sectionflags	@""
	.align	4


	//----- nvinfo : EIATTR_CUDA_API_VERSION
	.align		4
        /*0000*/ 	.byte	0x04, 0x37
        /*0002*/ 	.short	(.L_7 - .L_6)
.L_6:
        /*0004*/ 	.word	0x00000082


	//----- nvinfo : EIATTR_KPARAM_INFO
	.align		4
.L_7:
        /*0008*/ 	.byte	0x04, 0x17
        /*000a*/ 	.short	(.L_9 - .L_8)
.L_8:
        /*000c*/ 	.word	0x00000000
        /*0010*/ 	.short	0x0003
        /*0012*/ 	.short	0x0018
        /*0014*/ 	.byte	0x00, 0xf0, 0x11, 0x00


	//----- nvinfo : EIATTR_KPARAM_INFO
	.align		4
.L_9:
        /*0018*/ 	.byte	0x04, 0x17
        /*001a*/ 	.short	(.L_11 - .L_10)
.L_10:
        /*001c*/ 	.word	0x00000000
        /*0020*/ 	.short	0x0002
        /*0022*/ 	.short	0x0010
        /*0024*/ 	.byte	0x00, 0xf5, 0x21, 0x00


	//----- nvinfo : EIATTR_KPARAM_INFO
	.align		4
.L_11:
        /*0028*/ 	.byte	0x04, 0x17
        /*002a*/ 	.short	(.L_13 - .L_12)
.L_12:
        /*002c*/ 	.word	0x00000000
        /*0030*/ 	.short	0x0001
        /*0032*/ 	.short	0x0008
        /*0034*/ 	.byte	0x00, 0xf5, 0x21, 0x00


	//----- nvinfo : EIATTR_KPARAM_INFO
	.align		4
.L_13:
        /*0038*/ 	.byte	0x04, 0x17
        /*003a*/ 	.short	(.L_15 - .L_14)
.L_14:
        /*003c*/ 	.word	0x00000000
        /*0040*/ 	.short	0x0000
        /*0042*/ 	.short	0x0000
        /*0044*/ 	.byte	0x00, 0xf5, 0x21, 0x00


	//----- nvinfo : EIATTR_SPARSE_MMA_MASK
	.align		4
.L_15:
        /*0048*/ 	.byte	0x03, 0x50
        /*004a*/ 	.short	0x0000


	//----- nvinfo : EIATTR_MAXREG_COUNT
	.align		4
        /*004c*/ 	.byte	0x03, 0x1b
        /*004e*/ 	.short	0x00ff


	//----- nvinfo : EIATTR_MERCURY_ISA_VERSION
	.align		4
        /*0050*/ 	.byte	0x03, 0x5f
        /*0052*/ 	.short	0x0101


	//----- nvinfo : EIATTR_VRC_CTA_INIT_COUNT
	.align		4
        /*0054*/ 	.byte	0x02, 0x4a
	.zero		1
	.zero		1


	//----- nvinfo : EIATTR_EXIT_INSTR_OFFSETS
	.align		4
        /*0058*/ 	.byte	0x04, 0x1c
        /*005a*/ 	.short	(.L_17 - .L_16)


	//   ....[0]....
.L_16:
        /*005c*/ 	.word	0x000001f0


	//   ....[1]....
        /*0060*/ 	.word	0x00000bf0


	//----- nvinfo : EIATTR_CBANK_PARAM_SIZE
	.align		4
.L_17:
        /*0064*/ 	.byte	0x03, 0x19
        /*0066*/ 	.short	0x001c


	//----- nvinfo : EIATTR_PARAM_CBANK
	.align		4
        /*0068*/ 	.byte	0x04, 0x0a
        /*006a*/ 	.short	(.L_19 - .L_18)
	.align		4
.L_18:
        /*006c*/ 	.word	index@(.nv.constant0._Z16matmul_coalescedPfS_S_i)
        /*0070*/ 	.short	0x0380
        /*0072*/ 	.short	0x001c


	//----- nvinfo : EIATTR_SW_WAR
	.align		4
.L_19:
        /*0074*/ 	.byte	0x04, 0x36
        /*0076*/ 	.short	(.L_21 - .L_20)
.L_20:
        /*0078*/ 	.word	0x00000008
.L_21:


//--------------------- .nv.callgraph             --------------------------
	.section	.nv.callgraph,"",@"SHT_CUDA_CALLGRAPH"
	.align	4
	.sectionentsize	8
	.align		4
        /*0000*/ 	.word	0x00000000
	.align		4
        /*0004*/ 	.word	0xffffffff
	.align		4
        /*0008*/ 	.word	0x00000000
	.align		4
        /*000c*/ 	.word	0xfffffffe
	.align		4
        /*0010*/ 	.word	0x00000000
	.align		4
        /*0014*/ 	.word	0xfffffffd
	.align		4
        /*0018*/ 	.word	0x00000000
	.align		4
        /*001c*/ 	.word	0xfffffffc


//--------------------- .text._Z16matmul_coalescedPfS_S_i --------------------------
	.section	.text._Z16matmul_coalescedPfS_S_i,"ax",@progbits
	.align	128
        .global         _Z16matmul_coalescedPfS_S_i
        .type           _Z16matmul_coalescedPfS_S_i,@function
        .size           _Z16matmul_coalescedPfS_S_i,(.L_x_7 - _Z16matmul_coalescedPfS_S_i)
        .other          _Z16matmul_coalescedPfS_S_i,@"STO_CUDA_ENTRY STV_DEFAULT"
_Z16matmul_coalescedPfS_S_i:
.text._Z16matmul_coalescedPfS_S_i:
[----:B------:R-:W-:Y:S08]  /*0000*/  LDC R1, c[0x0][0x37c] ;  /* 0x0000df00ff017b82 */ /* 0x000ff00000000800 */
[----:B------:R-:W0:Y:S01]  /*0010*/  LDC R8, c[0x0][0x398] ;  /* 0x0000e600ff087b82 */ /* 0x000e220000000800 */
[----:B------:R-:W1:Y:S07]  /*0020*/  S2R R5, SR_TID.X ;  /* 0x0000000000057919 */ /* 0x000e6e0000002100 */
[----:B------:R-:W1:Y:S08]  /*0030*/  S2UR UR4, SR_CTAID.X ;  /* 0x00000000000479c3 */ /* 0x000e700000002500 */
[----:B------:R-:W1:Y:S01]  /*0040*/  LDC R0, c[0x0][0x360] ;  /* 0x0000d800ff007b82 */ /* 0x000e620000000800 */
[----:B0-----:R-:W-:-:S04]  /*0050*/  IABS R7, R8 ;  /* 0x0000000800077213 */ /* 0x001fc80000000000 */
[----:B------:R-:W0:Y:S01]  /*0060*/  I2F.RP R4, R7 ;  /* 0x0000000700047306 */ /* 0x000e220000209400 */
[----:B-1----:R-:W-:-:S07]  /*0070*/  IMAD R0, R0, UR4, R5 ;  /* 0x0000000400007c24 */ /* 0x002fce000f8e0205 */
[----:B0-----:R-:W0:Y:S02]  /*0080*/  MUFU.RCP R4, R4 ;  /* 0x0000000400047308 */ /* 0x001e240000001000 */
[----:B0-----:R-:W-:Y:S02]  /*0090*/  IADD3 R2, PT, PT, R4, 0xffffffe, RZ ;  /* 0x0ffffffe04027810 */ /* 0x001fe40007ffe0ff */
[----:B------:R-:W-:-:S04]  /*00a0*/  IABS R4, R0 ;  /* 0x0000000000047213 */ /* 0x000fc80000000000 */
[----:B------:R0:W1:Y:S02]  /*00b0*/  F2I.FTZ.U32.TRUNC.NTZ R3, R2 ;  /* 0x0000000200037305 */ /* 0x000064000021f000 */
[----:B0-----:R-:W-:Y:S01]  /*00c0*/  HFMA2 R2, -RZ, RZ, 0, 0 ;  /* 0x00000000ff027431 */ /* 0x001fe200000001ff */
[----:B-1----:R-:W-:-:S05]  /*00d0*/  IADD3 R6, PT, PT, RZ, -R3, RZ ;  /* 0x80000003ff067210 */ /* 0x002fca0007ffe0ff */
[----:B------:R-:W-:-:S04]  /*00e0*/  IMAD R5, R6, R7, RZ ;  /* 0x0000000706057224 */ /* 0x000fc800078e02ff */
[----:B------:R-:W-:-:S06]  /*00f0*/  IMAD.HI.U32 R3, R3, R5, R2 ;  /* 0x0000000503037227 */ /* 0x000fcc00078e0002 */
[----:B------:R-:W-:-:S05]  /*0100*/  IMAD.HI.U32 R3, R3, R4, RZ ;  /* 0x0000000403037227 */ /* 0x000fca00078e00ff */
[----:B------:R-:W-:-:S05]  /*0110*/  IADD3 R5, PT, PT, -R3, RZ, RZ ;  /* 0x000000ff03057210 */ /* 0x000fca0007ffe1ff */
[----:B------:R-:W-:-:S05]  /*0120*/  IMAD R2, R7, R5, R4 ;  /* 0x0000000507027224 */ /* 0x000fca00078e0204 */
[----:B------:R-:W-:-:S13]  /*0130*/  ISETP.GT.U32.AND P2, PT, R7, R2, PT ;  /* 0x000000020700720c */ /* 0x000fda0003f44070 */
[----:B------:R-:W-:Y:S01]  /*0140*/  @!P2 IMAD.IADD R2, R2, 0x1, -R7 ;  /* 0x000000010202a824 */ /* 0x000fe200078e0a07 */
[----:B------:R-:W-:Y:S02]  /*0150*/  @!P2 IADD3 R3, PT, PT, R3, 0x1, RZ ;  /* 0x000000010303a810 */ /* 0x000fe40007ffe0ff */
[----:B------:R-:W-:Y:S02]  /*0160*/  ISETP.NE.AND P2, PT, R8, RZ, PT ;  /* 0x000000ff0800720c */ /* 0x000fe40003f45270 */
[----:B------:R-:W-:Y:S02]  /*0170*/  ISETP.GE.U32.AND P0, PT, R2, R7, PT ;  /* 0x000000070200720c */ /* 0x000fe40003f06070 */
[----:B------:R-:W-:-:S04]  /*0180*/  LOP3.LUT R2, R0, R8, RZ, 0x3c, !PT ;  /* 0x0000000800027212 */ /* 0x000fc800078e3cff */
[----:B------:R-:W-:-:S07]  /*0190*/  ISETP.GE.AND P1, PT, R2, RZ, PT ;  /* 0x000000ff0200720c */ /* 0x000fce0003f26270 */
[----:B------:R-:W-:-:S06]  /*01a0*/  @P0 IADD3 R3, PT, PT, R3, 0x1, RZ ;  /* 0x0000000103030810 */ /* 0x000fcc0007ffe0ff */
[----:B------:R-:W-:Y:S02]  /*01b0*/  @!P1 IADD3 R3, PT, PT, -R3, RZ, RZ ;  /* 0x000000ff03039210 */ /* 0x000fe40007ffe1ff */
[----:B------:R-:W-:-:S04]  /*01c0*/  @!P2 LOP3.LUT R3, RZ, R8, RZ, 0x33, !PT ;  /* 0x00000008ff03a212 */ /* 0x000fc800078e33ff */
[----:B------:R-:W-:-:S04]  /*01d0*/  ISETP.GE.AND P0, PT, R3, R8, PT ;  /* 0x000000080300720c */ /* 0x000fc80003f06270 */
[----:B------:R-:W-:-:S13]  /*01e0*/  ISETP.LT.OR P0, PT, R8, RZ, P0 ;  /* 0x000000ff0800720c */ /* 0x000fda0000701670 */
[----:B------:R-:W-:Y:S05]  /*01f0*/  @P0 EXIT ;  /* 0x000000000000094d */ /* 0x000fea0003800000 */
[C---:B------:R-:W-:Y:S01]  /*0200*/  ISETP.GE.U32.AND P0, PT, R8.reuse, 0x10, PT ;  /* 0x000000100800780c */ /* 0x040fe20003f06070 */
[----:B------:R-:W-:Y:S01]  /*0210*/  IMAD R7, R3, R8, RZ ;  /* 0x0000000803077224 */ /* 0x000fe200078e02ff */
[----:B------:R-:W-:Y:S01]  /*0220*/  VIMNMX.U32 R6, PT, PT, R8, 0x1, !PT ;  /* 0x0000000108067848 */ /* 0x000fe20007fe0000 */
[----:B------:R-:W0:Y:S01]  /*0230*/  LDCU.64 UR12, c[0x0][0x358] ;  /* 0x00006b00ff0c77ac */ /* 0x000e220008000a00 */
[----:B------:R-:W-:Y:S01]  /*0240*/  IMAD.MOV.U32 R13, RZ, RZ, RZ ;  /* 0x000000ffff0d7224 */ /* 0x000fe200078e00ff */
[----:B------:R-:W-:Y:S02]  /*0250*/  MOV R9, RZ ;  /* 0x000000ff00097202 */ /* 0x000fe40000000f00 */
[----:B------:R-:W-:Y:S02]  /*0260*/  IADD3 R3, PT, PT, R0, -R7, RZ ;  /* 0x8000000700037210 */ /* 0x000fe40007ffe0ff */
[----:B------:R-:W-:-:S03]  /*0270*/  LOP3.LUT R23, R6, 0xf, RZ, 0xc0, !PT ;  /* 0x0000000f06177812 */ /* 0x000fc600078ec0ff */
[----:B------:R-:W-:Y:S01]  /*0280*/  IMAD R8, R3, R8, RZ ;  /* 0x0000000803087224 */ /* 0x000fe200078e02ff */
[----:B------:R-:W-:Y:S01]  /*0290*/  ISETP.NE.AND P1, PT, R23, RZ, PT ;  /* 0x000000ff1700720c */ /* 0x000fe20003f25270 */
[----:B------:R-:W-:-:S12]  /*02a0*/  @!P0 BRA `(.L_x_0) ;  /* 0x0000000400148947 */ /* 0x000fd80003800000 */
[----:B------:R-:W1:Y:S01]  /*02b0*/  LDCU.128 UR8, c[0x0][0x380] ;  /* 0x00007000ff0877ac */ /* 0x000e620008000c00 */
[----:B------:R-:W-:Y:S02]  /*02c0*/  LOP3.LUT R9, R6, 0x7ffffff0, RZ, 0xc0, !PT ;  /* 0x7ffffff006097812 */ /* 0x000fe400078ec0ff */
[----:B------:R-:W-:Y:S02]  /*02d0*/  MOV R13, RZ ;  /* 0x000000ff000d7202 */ /* 0x000fe40000000f00 */
[----:B------:R-:W-:Y:S01]  /*02e0*/  MOV R10, R8 ;  /* 0x00000008000a7202 */ /* 0x000fe20000000f00 */
[----:B------:R-:W-:Y:S01]  /*02f0*/  IMAD.MOV R11, RZ, RZ, -R9 ;  /* 0x000000ffff0b7224 */ /* 0x000fe200078e0a09 */
[----:B------:R-:W-:Y:S01]  /*0300*/  MOV R12, R7 ;  /* 0x00000007000c7202 */ /* 0x000fe20000000f00 */
[----:B-1----:R-:W-:Y:S02]  /*0310*/  UIADD3 UR6, UP0, UPT, UR8, 0x20, URZ ;  /* 0x0000002008067890 */ /* 0x002fe4000ff1e0ff */
[----:B------:R-:W-:-:S02]  /*0320*/  UIADD3 UR4, UP1, UPT, UR10, 0x20, URZ ;  /* 0x000000200a047890 */ /* 0x000fc4000ff3e0ff */
[----:B------:R-:W-:Y:S02]  /*0330*/  UIADD3.X UR7, UPT, UPT, URZ, UR9, URZ, UP0, !UPT ;  /* 0x00000009ff077290 */ /* 0x000fe400087fe4ff */
[----:B------:R-:W-:-:S12]  /*0340*/  UIADD3.X UR5, UPT, UPT, URZ, UR11, URZ, UP1, !UPT ;  /* 0x0000000bff057290 */ /* 0x000fd80008ffe4ff */
.L_x_1:
[----:B------:R-:W-:Y:S02]  /*0350*/  MOV R4, UR6 ;  /* 0x0000000600047c02 */ /* 0x000fe40008000f00 */
[----:B------:R-:W-:Y:S02]  /*0360*/  MOV R5, UR7 ;  /* 0x0000000700057c02 */ /* 0x000fe40008000f00 */
[----:B------:R-:W-:Y:S02]  /*0370*/  MOV R2, UR4 ;  /* 0x0000000400027c02 */ /* 0x000fe40008000f00 */
[----:B------:R-:W-:Y:S01]  /*0380*/  MOV R3, UR5 ;  /* 0x0000000500037c02 */ /* 0x000fe20008000f00 */
[----:B------:R-:W-:-:S04]  /*0390*/  IMAD.WIDE R4, R12, 0x4, R4 ;  /* 0x000000040c047825 */ /* 0x000fc800078e0204 */
[----:B------:R-:W-:Y:S01]  /*03a0*/  IMAD.WIDE R2, R10, 0x4, R2 ;  /* 0x000000040a027825 */ /* 0x000fe200078e0202 */
[----:B0-----:R-:W2:Y:S04]  /*03b0*/  LDG.E R16, desc[UR12][R4.64+-0x20] ;  /* 0xffffe00c04107981 */ /* 0x001ea8000c1e1900 */
[----:B------:R-:W2:Y:S04]  /*03c0*/  LDG.E R17, desc[UR12][R2.64+-0x20] ;  /* 0xffffe00c02117981 */ /* 0x000ea8000c1e1900 */
[----:B------:R-:W3:Y:S04]  /*03d0*/  LDG.E R27, desc[UR12][R4.64+-0x1c] ;  /* 0xffffe40c041b7981 */ /* 0x000ee8000c1e1900 */
[----:B------:R-:W3:Y:S04]  /*03e0*/  LDG.E R18, desc[UR12][R2.64+-0x1c] ;  /* 0xffffe40c02127981 */ /* 0x000ee8000c1e1900 */
[----:B------:R-:W4:Y:S04]  /*03f0*/  LDG.E R15, desc[UR12][R4.64+-0x18] ;  /* 0xffffe80c040f7981 */ /* 0x000f28000c1e1900 */
[----:B------:R-:W4:Y:S04]  /*0400*/  LDG.E R14, desc[UR12][R2.64+-0x18] ;  /* 0xffffe80c020e7981 */ /* 0x000f28000c1e1900 */
[----:B------:R-:W5:Y:S04]  /*0410*/  LDG.E R19, desc[UR12][R4.64+-0x14] ;  /* 0xffffec0c04137981 */ /* 0x000f68000c1e1900 */
[----:B------:R-:W5:Y:S04]  /*0420*/  LDG.E R20, desc[UR12][R2.64+-0x14] ;  /* 0xffffec0c02147981 */ /* 0x000f68000c1e1900 */
[----:B------:R-:W5:Y:S04]  /*0430*/  LDG.E R21, desc[UR12][R4.64+-0x10] ;  /* 0xfffff00c04157981 */ /* 0x000f68000c1e1900 */
[----:B------:R-:W5:Y:S04]  /*0440*/  LDG.E R22, desc[UR12][R2.64+-0x10] ;  /* 0xfffff00c02167981 */ /* 0x000f68000c1e1900 */
[----:B------:R-:W5:Y:S04]  /*0450*/  LDG.E R24, desc[UR12][R4.64+-0xc] ;  /* 0xfffff40c04187981 */ /* 0x000f68000c1e1900 */
[----:B------:R-:W5:Y:S01]  /*0460*/  LDG.E R25, desc[UR12][R2.64+-0xc] ;  /* 0xfffff40c02197981 */ /* 0x000f62000c1e1900 */
[----:B--2---:R-:W-:-:S03]  /*0470*/  FFMA R16, R16, R17, R13 ;  /* 0x0000001110107223 */ /* 0x004fc6000000000d */
[----:B------:R-:W2:Y:S04]  /*0480*/  LDG.E R17, desc[UR12][R4.64+-0x8] ;  /* 0xfffff80c04117981 */ /* 0x000ea8000c1e1900 */
[----:B------:R-:W2:Y:S01]  /*0490*/  LDG.E R13, desc[UR12][R4.64+-0x4] ;  /* 0xfffffc0c040d7981 */ /* 0x000ea2000c1e1900 */
[----:B---3--:R-:W-:-:S03]  /*04a0*/  FFMA R16, R27, R18, R16 ;  /* 0x000000121b107223 */ /* 0x008fc60000000010 */
[----:B------:R-:W2:Y:S04]  /*04b0*/  LDG.E R18, desc[UR12][R2.64+-0x8] ;  /* 0xfffff80c02127981 */ /* 0x000ea8000c1e1900 */
[----:B------:R-:W3:Y:S01]  /*04c0*/  LDG.E R27, desc[UR12][R2.64+0x1c] ;  /* 0x00001c0c021b7981 */ /* 0x000ee2000c1e1900 */
[----:B----4-:R-:W-:-:S03]  /*04d0*/  FFMA R26, R15, R14, R16 ;  /* 0x0000000e0f1a7223 */ /* 0x010fc60000000010 */
[----:B------:R-:W4:Y:S04]  /*04e0*/  LDG.E R14, desc[UR12][R2.64+-0x4] ;  /* 0xfffffc0c020e7981 */ /* 0x000f28000c1e1900 */
[----:B------:R-:W3:Y:S04]  /*04f0*/  LDG.E R15, desc[UR12][R4.64] ;  /* 0x0000000c040f7981 */ /* 0x000ee8000c1e1900 */
[----:B------:R-:W3:Y:S01]  /*0500*/  LDG.E R16, desc[UR12][R2.64] ;  /* 0x0000000c02107981 */ /* 0x000ee2000c1e1900 */
[----:B-----5:R-:W-:-:S03]  /*0510*/  FFMA R20, R19, R20, R26 ;  /* 0x0000001413147223 */ /* 0x020fc6000000001a */
[----:B------:R-:W5:Y:S01]  /*0520*/  LDG.E R19, desc[UR12][R4.64+0x4] ;  /* 0x0000040c04137981 */ /* 0x000f62000c1e1900 */
[----:B------:R-:W-:-:S03]  /*0530*/  FFMA R21, R21, R22, R20 ;  /* 0x0000001615157223 */ /* 0x000fc60000000014 */
[----:B------:R-:W5:Y:S04]  /*0540*/  LDG.E R20, desc[UR12][R2.64+0x4] ;  /* 0x0000040c02147981 */ /* 0x000f68000c1e1900 */
[----:B------:R-:W5:Y:S01]  /*0550*/  LDG.E R22, desc[UR12][R2.64+0x8] ;  /* 0x0000080c02167981 */ /* 0x000f62000c1e1900 */
[----:B------:R-:W-:-:S03]  /*0560*/  FFMA R24, R24, R25, R21 ;  /* 0x0000001918187223 */ /* 0x000fc60000000015 */
[----:B------:R-:W5:Y:S04]  /*0570*/  LDG.E R21, desc[UR12][R4.64+0x8] ;  /* 0x0000080c04157981 */ /* 0x000f68000c1e1900 */
[----:B------:R-:W5:Y:S04]  /*0580*/  LDG.E R25, desc[UR12][R2.64+0x14] ;  /* 0x0000140c02197981 */ /* 0x000f68000c1e1900 */
[----:B------:R-:W5:Y:S01]  /*0590*/  LDG.E R26, desc[UR12][R4.64+0x1c] ;  /* 0x00001c0c041a7981 */ /* 0x000f62000c1e1900 */
[----:B--2---:R-:W-:-:S03]  /*05a0*/  FFMA R24, R17, R18, R24 ;  /* 0x0000001211187223 */ /* 0x004fc60000000018 */
[----:B------:R-:W2:Y:S04]  /*05b0*/  LDG.E R17, desc[UR12][R4.64+0xc] ;  /* 0x00000c0c04117981 */ /* 0x000ea8000c1e1900 */
[----:B------:R-:W2:Y:S01]  /*05c0*/  LDG.E R18, desc[UR12][R2.64+0xc] ;  /* 0x00000c0c02127981 */ /* 0x000ea2000c1e1900 */
[----:B----4-:R-:W-:-:S03]  /*05d0*/  FFMA R24, R13, R14, R24 ;  /* 0x0000000e0d187223 */ /* 0x010fc60000000018 */
[----:B------:R-:W4:Y:S04]  /*05e0*/  LDG.E R13, desc[UR12][R4.64+0x10] ;  /* 0x0000100c040d7981 */ /* 0x000f28000c1e1900 */
[----:B------:R-:W4:Y:S01]  /*05f0*/  LDG.E R14, desc[UR12][R2.64+0x10] ;  /* 0x0000100c020e7981 */ /* 0x000f22000c1e1900 */
[----:B---3--:R-:W-:-:S03]  /*0600*/  FFMA R28, R15, R16, R24 ;  /* 0x000000100f1c7223 */ /* 0x008fc60000000018 */
[----:B------:R-:W3:Y:S04]  /*0610*/  LDG.E R24, desc[UR12][R4.64+0x14] ;  /* 0x0000140c04187981 */ /* 0x000ee8000c1e1900 */
[----:B------:R-:W3:Y:S04]  /*0620*/  LDG.E R15, desc[UR12][R4.64+0x18] ;  /* 0x0000180c040f7981 */ /* 0x000ee8000c1e1900 */
[----:B------:R-:W3:Y:S01]  /*0630*/  LDG.E R16, desc[UR12][R2.64+0x18] ;  /* 0x0000180c02107981 */ /* 0x000ee2000c1e1900 */
[----:B-----5:R-:W-:Y:S01]  /*0640*/  FFMA R20, R19, R20, R28 ;  /* 0x0000001413147223 */ /* 0x020fe2000000001c */
[----:B------:R-:W-:-:S03]  /*0650*/  VIADD R11, R11, 0x10 ;  /* 0x000000100b0b7836 */ /* 0x000fc60000000000 */
[----:B------:R-:W-:Y:S02]  /*0660*/  FFMA R20, R21, R22, R20 ;  /* 0x0000001615147223 */ /* 0x000fe40000000014 */
[----:B------:R-:W-:Y:S02]  /*0670*/  ISETP.NE.AND P0, PT, R11, RZ, PT ;  /* 0x000000ff0b00720c */ /* 0x000fe40003f05270 */
[----:B------:R-:W-:Y:S02]  /*0680*/  IADD3 R12, PT, PT, R12, 0x10, RZ ;  /* 0x000000100c0c7810 */ /* 0x000fe40007ffe0ff */
[----:B------:R-:W-:Y:S01]  /*0690*/  IADD3 R10, PT, PT, R10, 0x10, RZ ;  /* 0x000000100a0a7810 */ /* 0x000fe20007ffe0ff */
[----:B--2---:R-:W-:-:S04]  /*06a0*/  FFMA R18, R17, R18, R20 ;  /* 0x0000001211127223 */ /* 0x004fc80000000014 */
[----:B----4-:R-:W-:-:S04]  /*06b0*/  FFMA R13, R13, R14, R18 ;  /* 0x0000000e0d0d7223 */ /* 0x010fc80000000012 */
[----:B---3--:R-:W-:-:S04]  /*06c0*/  FFMA R24, R24, R25, R13 ;  /* 0x0000001918187223 */ /* 0x008fc8000000000d */
[----:B------:R-:W-:-:S04]  /*06d0*/  FFMA R15, R15, R16, R24 ;  /* 0x000000100f0f7223 */ /* 0x000fc80000000018 */
[----:B------:R-:W-:Y:S01]  /*06e0*/  FFMA R13, R26, R27, R15 ;  /* 0x0000001b1a0d7223 */ /* 0x000fe2000000000f */
[----:B------:R-:W-:Y:S06]  /*06f0*/  @P0 BRA `(.L_x_1) ;  /* 0xfffffffc00140947 */ /* 0x000fec000383ffff */
.L_x_0:
[----:B------:R-:W-:Y:S05]  /*0700*/  @!P1 BRA `(.L_x_2) ;  /* 0x00000004002c9947 */ /* 0x000fea0003800000 */
[----:B------:R-:W-:Y:S02]  /*0710*/  ISETP.GE.U32.AND P0, PT, R23, 0x8, PT ;  /* 0x000000081700780c */ /* 0x000fe40003f06070 */
[----:B------:R-:W-:-:S04]  /*0720*/  LOP3.LUT R22, R6, 0x7, RZ, 0xc0, !PT ;  /* 0x0000000706167812 */ /* 0x000fc800078ec0ff */
[----:B------:R-:W-:-:S07]  /*0730*/  ISETP.NE.AND P1, PT, R22, RZ, PT ;  /* 0x000000ff1600720c */ /* 0x000fce0003f25270 */
[----:B------:R-:W-:Y:S06]  /*0740*/  @!P0 BRA `(.L_x_3) ;  /* 0x00000000007c8947 */ /* 0x000fec0003800000 */
[----:B------:R-:W1:Y:S01]  /*0750*/  LDC.64 R4, c[0x0][0x380] ;  /* 0x0000e000ff047b82 */ /* 0x000e620000000a00 */
[-C--:B------:R-:W-:Y:S02]  /*0760*/  IADD3 R11, PT, PT, R7, R9.reuse, RZ ;  /* 0x00000009070b7210 */ /* 0x080fe40007ffe0ff */
[----:B------:R-:W-:-:S05]  /*0770*/  IADD3 R15, PT, PT, R8, R9, RZ ;  /* 0x00000009080f7210 */ /* 0x000fca0007ffe0ff */
[----:B------:R-:W2:Y:S01]  /*0780*/  LDC.64 R2, c[0x0][0x388] ;  /* 0x0000e200ff027b82 */ /* 0x000ea20000000a00 */
[----:B-1----:R-:W-:-:S05]  /*0790*/  IMAD.WIDE R4, R11, 0x4, R4 ;  /* 0x000000040b047825 */ /* 0x002fca00078e0204 */
[----:B0-----:R-:W3:Y:S01]  /*07a0*/  LDG.E R20, desc[UR12][R4.64] ;  /* 0x0000000c04147981 */ /* 0x001ee2000c1e1900 */
[----:B--2---:R-:W-:-:S03]  /*07b0*/  IMAD.WIDE R2, R15, 0x4, R2 ;  /* 0x000000040f027825 */ /* 0x004fc600078e0202 */
[----:B------:R-:W2:Y:S04]  /*07c0*/  LDG.E R25, desc[UR12][R4.64+0x4] ;  /* 0x0000040c04197981 */ /* 0x000ea8000c1e1900 */
[----:B------:R-:W3:Y:S04]  /*07d0*/  LDG.E R23, desc[UR12][R2.64] ;  /* 0x0000000c02177981 */ /* 0x000ee8000c1e1900 */
[----:B------:R-:W2:Y:S04]  /*07e0*/  LDG.E R24, desc[UR12][R2.64+0x4] ;  /* 0x0000040c02187981 */ /* 0x000ea8000c1e1900 */
[----:B------:R-:W4:Y:S04]  /*07f0*/  LDG.E R27, desc[UR12][R4.64+0x8] ;  /* 0x0000080c041b7981 */ /* 0x000f28000c1e1900 */
[----:B------:R-:W4:Y:S04]  /*0800*/  LDG.E R26, desc[UR12][R2.64+0x8] ;  /* 0x0000080c021a7981 */ /* 0x000f28000c1e1900 */
[----:B------:R-:W5:Y:S04]  /*0810*/  LDG.E R16, desc[UR12][R4.64+0xc] ;  /* 0x00000c0c04107981 */ /* 0x000f68000c1e1900 */
        /* <DEDUP_REMOVED lines=8> */
[----:B------:R-:W5:Y:S01]  /*08a0*/  LDG.E R21, desc[UR12][R2.64+0x1c] ;  /* 0x00001c0c02157981 */ /* 0x000f62000c1e1900 */
[----:B------:R-:W-:-:S02]  /*08b0*/  VIADD R9, R9, 0x8 ;  /* 0x0000000809097836 */ /* 0x000fc40000000000 */
[----:B---3--:R-:W-:-:S04]  /*08c0*/  FFMA R20, R20, R23, R13 ;  /* 0x0000001714147223 */ /* 0x008fc8000000000d */
[----:B--2---:R-:W-:-:S04]  /*08d0*/  FFMA R20, R25, R24, R20 ;  /* 0x0000001819147223 */ /* 0x004fc80000000014 */
[----:B----4-:R-:W-:-:S04]  /*08e0*/  FFMA R27, R27, R26, R20 ;  /* 0x0000001a1b1b7223 */ /* 0x010fc80000000014 */
[----:B-----5:R-:W-:-:S04]  /*08f0*/  FFMA R19, R16, R19, R27 ;  /* 0x0000001310137223 */ /* 0x020fc8000000001b */
[----:B------:R-:W-:-:S04]  /*0900*/  FFMA R17, R14, R17, R19 ;  /* 0x000000110e117223 */ /* 0x000fc80000000013 */
[----:B------:R-:W-:-:S04]  /*0910*/  FFMA R15, R12, R15, R17 ;  /* 0x0000000f0c0f7223 */ /* 0x000fc80000000011 */
[----:B------:R-:W-:-:S04]  /*0920*/  FFMA R11, R10, R11, R15 ;  /* 0x0000000b0a0b7223 */ /* 0x000fc8000000000f */
[----:B------:R-:W-:-:S07]  /*0930*/  FFMA R13, R18, R21, R11 ;  /* 0x00000015120d7223 */ /* 0x000fce000000000b */
.L_x_3:
        /* <DEDUP_REMOVED lines=14> */
[----:B------:R-:W4:Y:S04]  /*0a20*/  LDG.E R15, desc[UR12][R2.64+0x4] ;  /* 0x0000040c020f7981 */ /* 0x000f28000c1e1900 */
[----:B------:R-:W4:Y:S04]  /*0a30*/  LDG.E R12, desc[UR12][R4.64+0x4] ;  /* 0x0000040c040c7981 */ /* 0x000f28000c1e1900 */
[----:B------:R-:W2:Y:S04]  /*0a40*/  LDG.E R14, desc[UR12][R4.64+0x8] ;  /* 0x0000080c040e7981 */ /* 0x000ea8000c1e1900 */
[----:B------:R-:W5:Y:S04]  /*0a50*/  LDG.E R19, desc[UR12][R2.64+0xc] ;  /* 0x00000c0c02137981 */ /* 0x000f68000c1e1900 */
[----:B------:R-:W5:Y:S01]  /*0a60*/  LDG.E R16, desc[UR12][R4.64+0xc] ;  /* 0x00000c0c04107981 */ /* 0x000f62000c1e1900 */
[----:B------:R-:W-:Y:S01]  /*0a70*/  IADD3 R9, PT, PT, R9, 0x4, RZ ;  /* 0x0000000409097810 */ /* 0x000fe20007ffe0ff */
[----:B---3--:R-:W-:-:S04]  /*0a80*/  FFMA R10, R10, R11, R13 ;  /* 0x0000000b0a0a7223 */ /* 0x008fc8000000000d */
[----:B----4-:R-:W-:-:S04]  /*0a90*/  FFMA R10, R15, R12, R10 ;  /* 0x0000000c0f0a7223 */ /* 0x010fc8000000000a */
[----:B--2---:R-:W-:-:S04]  /*0aa0*/  FFMA R10, R17, R14, R10 ;  /* 0x0000000e110a7223 */ /* 0x004fc8000000000a */
[----:B-----5:R-:W-:-:S07]  /*0ab0*/  FFMA R13, R19, R16, R10 ;  /* 0x00000010130d7223 */ /* 0x020fce000000000a */
.L_x_4:
[----:B------:R-:W-:Y:S05]  /*0ac0*/  @!P1 BRA `(.L_x_2) ;  /* 0x00000000003c9947 */ /* 0x000fea0003800000 */
[----:B------:R-:W1:Y:S01]  /*0ad0*/  LDC.64 R2, c[0x0][0x380] ;  /* 0x0000e000ff027b82 */ /* 0x000e620000000a00 */
[----:B------:R-:W-:Y:S01]  /*0ae0*/  IADD3 R11, PT, PT, R8, R9, RZ ;  /* 0x00000009080b7210 */ /* 0x000fe20007ffe0ff */
[----:B------:R-:W-:Y:S01]  /*0af0*/  IMAD.IADD R15, R7, 0x1, R9 ;  /* 0x00000001070f7824 */ /* 0x000fe200078e0209 */
[----:B------:R-:W-:-:S05]  /*0b00*/  IADD3 R10, PT, PT, -R6, RZ, RZ ;  /* 0x000000ff060a7210 */ /* 0x000fca0007ffe1ff */
[----:B------:R-:W2:Y:S02]  /*0b10*/  LDC.64 R4, c[0x0][0x388] ;  /* 0x0000e200ff047b82 */ /* 0x000ea40000000a00 */
.L_x_5:
[----:B--2---:R-:W-:-:S04]  /*0b20*/  IMAD.WIDE R6, R11, 0x4, R4 ;  /* 0x000000040b067825 */ /* 0x004fc800078e0204 */
[----:B-1----:R-:W-:Y:S02]  /*0b30*/  IMAD.WIDE R8, R15, 0x4, R2 ;  /* 0x000000040f087825 */ /* 0x002fe400078e0202 */
[----:B0-----:R-:W2:Y:S04]  /*0b40*/  LDG.E R6, desc[UR12][R6.64] ;  /* 0x0000000c06067981 */ /* 0x001ea8000c1e1900 */
[----:B------:R-:W2:Y:S01]  /*0b50*/  LDG.E R8, desc[UR12][R8.64] ;  /* 0x0000000c08087981 */ /* 0x000ea2000c1e1900 */
[----:B------:R-:W-:Y:S02]  /*0b60*/  IADD3 R10, PT, PT, R10, 0x1, RZ ;  /* 0x000000010a0a7810 */ /* 0x000fe40007ffe0ff */
[----:B------:R-:W-:Y:S02]  /*0b70*/  IADD3 R11, PT, PT, R11, 0x1, RZ ;  /* 0x000000010b0b7810 */ /* 0x000fe40007ffe0ff */
[----:B------:R-:W-:-:S02]  /*0b80*/  ISETP.NE.AND P0, PT, R10, RZ, PT ;  /* 0x000000ff0a00720c */ /* 0x000fc40003f05270 */
[----:B------:R-:W-:Y:S01]  /*0b90*/  IADD3 R15, PT, PT, R15, 0x1, RZ ;  /* 0x000000010f0f7810 */ /* 0x000fe20007ffe0ff */
[----:B--2---:R-:W-:-:S10]  /*0ba0*/  FFMA R13, R8, R6, R13 ;  /* 0x00000006080d7223 */ /* 0x004fd4000000000d */
[----:B------:R-:W-:Y:S05]  /*0bb0*/  @P0 BRA `(.L_x_5) ;  /* 0xfffffffc00d80947 */ /* 0x000fea000383ffff */
.L_x_2:
[----:B------:R-:W1:Y:S02]  /*0bc0*/  LDC.64 R2, c[0x0][0x390] ;  /* 0x0000e400ff027b82 */ /* 0x000e640000000a00 */
[----:B-1----:R-:W-:-:S05]  /*0bd0*/  IMAD.WIDE R2, R0, 0x4, R2 ;  /* 0x0000000400027825 */ /* 0x002fca00078e0202 */
[----:B0-----:R-:W-:Y:S01]  /*0be0*/  STG.E desc[UR12][R2.64], R13 ;  /* 0x0000000d02007986 */ /* 0x001fe2000c10190c */
[----:B------:R-:W-:Y:S05]  /*0bf0*/  EXIT ;  /* 0x000000000000794d */ /* 0x000fea0003800000 */
.L_x_6:
[----:B------:R-:W-:-:S00]  /*0c00*/  BRA `(.L_x_6) ;  /* 0xfffffffc00fc7947 */ /* 0x000fc0000383ffff */
[----:B------:R-:W-:-:S00]  /*0c10*/  NOP ;  /* 0x0000000000007918 */ /* 0x000fc00000000000 */
        /* <DEDUP_REMOVED lines=14> */
.L_x_7:


//--------------------- .nv.shared.reserved.0     --------------------------
	.section	.nv.shared.reserved.0,"aw",@nobits
	.weak		__nv_reservedSMEM_offset_0_alias
	.size		__nv_reservedSMEM_offset_0_alias, 0, 64
	.other		__nv_reservedSMEM_offset_0_alias,@"STO_CUDA_RESERVED_SHARED STV_DEFAULT"
__nv_reservedSMEM_offset_0_alias:
	.zero		0
	.zero		64


//--------------------- .nv.constant0._Z16matmul_coalescedPfS_S_i --------------------------
	.section	.nv.constant0._Z16matmul_coalescedPfS_S_i,"a",@progbits
	.sectionflags	@""
	.align	4
.nv.constant0._Z16matmul_coalescedPfS_S_i:
	.zero		924


//--------------------- SYMBOLS --------------------------

	.type		.nv.reservedSmem.offset0,@object
	.size		.nv.reservedSmem.offset0,0x4
